//
// Generated by NVIDIA NVVM Compiler
//
// Compiler Build ID: CL-36424714
// Cuda compilation tools, release 13.0, V13.0.88
// Based on NVVM 20.0.0
//

.version 9.0
.target sm_100
.address_size 64

	// .globl	_Z6matMulPKdS0_Pd

.visible .entry _Z6matMulPKdS0_Pd(
	.param .u64 .ptr .align 1 _Z6matMulPKdS0_Pd_param_0,
	.param .u64 .ptr .align 1 _Z6matMulPKdS0_Pd_param_1,
	.param .u64 .ptr .align 1 _Z6matMulPKdS0_Pd_param_2
)
{
	.reg .pred 	%p<5>;
	.reg .b32 	%r<18>;
	.reg .b64 	%rd<18>;
	.reg .b64 	%fd<52>;

	ld.param.u64 	%rd5, [_Z6matMulPKdS0_Pd_param_0];
	ld.param.u64 	%rd6, [_Z6matMulPKdS0_Pd_param_1];
	ld.param.u64 	%rd7, [_Z6matMulPKdS0_Pd_param_2];
	mov.u32 	%r8, %ctaid.y;
	mov.u32 	%r9, %ntid.y;
	mov.u32 	%r10, %tid.y;
	mad.lo.s32 	%r1, %r8, %r9, %r10;
	mov.u32 	%r11, %ctaid.x;
	mov.u32 	%r12, %ntid.x;
	mov.u32 	%r13, %tid.x;
	mad.lo.s32 	%r2, %r11, %r12, %r13;
	setp.gt.u32 	%p1, %r1, 1023;
	setp.gt.s32 	%p2, %r2, 1023;
	or.pred  	%p3, %p1, %p2;
	@%p3 bra 	$L__BB0_4;
	shl.b32 	%r3, %r1, 10;
	mul.wide.u32 	%rd8, %r3, 8;
	cvta.to.global.u64 	%rd9, %rd5;
	add.s64 	%rd10, %rd8, %rd9;
	add.s64 	%rd17, %rd10, 64;
	cvta.to.global.u64 	%rd11, %rd6;
	add.s64 	%rd2, %rd11, 65536;
	mov.f64 	%fd51, 0d0000000000000000;
	mov.b32 	%r17, 0;
	mov.u32 	%r16, %r2;
$L__BB0_2:
	mul.wide.s32 	%rd12, %r16, 8;
	add.s64 	%rd13, %rd2, %rd12;
	ld.global.f64 	%fd4, [%rd17+-64];
	ld.global.f64 	%fd5, [%rd13+-65536];
	fma.rn.f64 	%fd6, %fd4, %fd5, %fd51;
	ld.global.f64 	%fd7, [%rd17+-56];
	ld.global.f64 	%fd8, [%rd13+-57344];
	fma.rn.f64 	%fd9, %fd7, %fd8, %fd6;
	ld.global.f64 	%fd10, [%rd17+-48];
	ld.global.f64 	%fd11, [%rd13+-49152];
	fma.rn.f64 	%fd12, %fd10, %fd11, %fd9;
	ld.global.f64 	%fd13, [%rd17+-40];
	ld.global.f64 	%fd14, [%rd13+-40960];
	fma.rn.f64 	%fd15, %fd13, %fd14, %fd12;
	ld.global.f64 	%fd16, [%rd17+-32];
	ld.global.f64 	%fd17, [%rd13+-32768];
	fma.rn.f64 	%fd18, %fd16, %fd17, %fd15;
	ld.global.f64 	%fd19, [%rd17+-24];
	ld.global.f64 	%fd20, [%rd13+-24576];
	fma.rn.f64 	%fd21, %fd19, %fd20, %fd18;
	ld.global.f64 	%fd22, [%rd17+-16];
	ld.global.f64 	%fd23, [%rd13+-16384];
	fma.rn.f64 	%fd24, %fd22, %fd23, %fd21;
	ld.global.f64 	%fd25, [%rd17+-8];
	ld.global.f64 	%fd26, [%rd13+-8192];
	fma.rn.f64 	%fd27, %fd25, %fd26, %fd24;
	ld.global.f64 	%fd28, [%rd17];
	ld.global.f64 	%fd29, [%rd13];
	fma.rn.f64 	%fd30, %fd28, %fd29, %fd27;
	ld.global.f64 	%fd31, [%rd17+8];
	ld.global.f64 	%fd32, [%rd13+8192];
	fma.rn.f64 	%fd33, %fd31, %fd32, %fd30;
	ld.global.f64 	%fd34, [%rd17+16];
	ld.global.f64 	%fd35, [%rd13+16384];
	fma.rn.f64 	%fd36, %fd34, %fd35, %fd33;
	ld.global.f64 	%fd37, [%rd17+24];
	ld.global.f64 	%fd38, [%rd13+24576];
	fma.rn.f64 	%fd39, %fd37, %fd38, %fd36;
	ld.global.f64 	%fd40, [%rd17+32];
	ld.global.f64 	%fd41, [%rd13+32768];
	fma.rn.f64 	%fd42, %fd40, %fd41, %fd39;
	ld.global.f64 	%fd43, [%rd17+40];
	ld.global.f64 	%fd44, [%rd13+40960];
	fma.rn.f64 	%fd45, %fd43, %fd44, %fd42;
	ld.global.f64 	%fd46, [%rd17+48];
	ld.global.f64 	%fd47, [%rd13+49152];
	fma.rn.f64 	%fd48, %fd46, %fd47, %fd45;
	ld.global.f64 	%fd49, [%rd17+56];
	ld.global.f64 	%fd50, [%rd13+57344];
	fma.rn.f64 	%fd51, %fd49, %fd50, %fd48;
	add.s32 	%r17, %r17, 16;
	add.s64 	%rd17, %rd17, 128;
	add.s32 	%r16, %r16, 16384;
	setp.ne.s32 	%p4, %r17, 1024;
	@%p4 bra 	$L__BB0_2;
	add.s32 	%r15, %r3, %r2;
	cvta.to.global.u64 	%rd14, %rd7;
	mul.wide.s32 	%rd15, %r15, 8;
	add.s64 	%rd16, %rd14, %rd15;
	st.global.f64 	[%rd16], %fd51;
$L__BB0_4:
	ret;

}


// ===== COMPILED SASS (sm_100) =====

	.target	sm_100

	.elftype	@"ET_EXEC"


//--------------------- .note.nv.tkinfo           --------------------------
	.section	.note.nv.tkinfo,"",@"SHT_NOTE"
	.sectionflags	@"SHF_NOTE_NV_TKINFO"
	.tkinfo
        /*0018*/ 	.word	0x00000002
        /*0030*/ 	.string	""
        /*0030*/ 	.string	"ptxas"
        /*0030*/ 	.string	"Cuda compilation tools, release 13.0, V13.0.88"
        /*0030*/ 	.string	"Build cuda_13.0.r13.0/compiler.36424714_0"
        /*0030*/ 	.string	"-arch sm_100 -m 64 "



//--------------------- .note.nv.cuinfo           --------------------------
	.section	.note.nv.cuinfo,"",@"SHT_NOTE"
	.sectionflags	@"SHF_NOTE_NV_CUINFO"
        /*0018*/ 	.short	0x0002
        /*001a*/ 	.short	0x0064
        /*001c*/ 	.short	0x0082
	.zero		2


//--------------------- .nv.info                  --------------------------
	.section	.nv.info,"",@"SHT_CUDA_INFO"
	.align	4


	//----- nvinfo : EIATTR_REGCOUNT
	.align		4
        /*0000*/ 	.byte	0x04, 0x2f
        /*0002*/ 	.short	(.L_1 - .L_0)
	.align		4
.L_0:
        /*0004*/ 	.word	index@(_Z6matMulPKdS0_Pd)
        /*0008*/ 	.word	0x0000001c


	//----- nvinfo : EIATTR_FRAME_SIZE
	.align		4
.L_1:
        /*000c*/ 	.byte	0x04, 0x11
        /*000e*/ 	.short	(.L_3 - .L_2)
	.align		4
.L_2:
        /*0010*/ 	.word	index@(_Z6matMulPKdS0_Pd)
        /*0014*/ 	.word	0x00000000


	//----- nvinfo : EIATTR_MIN_STACK_SIZE
	.align		4
.L_3:
        /*0018*/ 	.byte	0x04, 0x12
        /*001a*/ 	.short	(.L_5 - .L_4)
	.align		4
.L_4:
        /*001c*/ 	.word	index@(_Z6matMulPKdS0_Pd)
        /*0020*/ 	.word	0x00000000
.L_5:


//--------------------- .nv.compat                --------------------------
	.section	.nv.compat,"",@"SHT_CUDA_COMPAT_INFO"
	.align	4
        /*0000*/ 	.byte	0x02, 0x09, 0x00, 0x00, 0x02, 0x02, 0x01, 0x00, 0x02, 0x05, 0x05, 0x00, 0x03, 0x07, 0x01, 0x01
        /*0010*/ 	.byte	0x02, 0x03, 0x00, 0x00, 0x02, 0x06, 0x01, 0x00, 0x04, 0x0b, 0x08, 0x00, 0x01, 0x00, 0x00, 0x00
        /*0020*/ 	.byte	0x00, 0x00, 0x00, 0x00


//--------------------- .nv.info._Z6matMulPKdS0_Pd --------------------------
	.section	.nv.info._Z6matMulPKdS0_Pd,"",@"SHT_CUDA_INFO"
	.sectionflags	@""
	.align	4


	//----- nvinfo : EIATTR_CUDA_API_VERSION
	.align		4
        /*0000*/ 	.byte	0x04, 0x37
        /*0002*/ 	.short	(.L_7 - .L_6)
.L_6:
        /*0004*/ 	.word	0x00000082


	//----- nvinfo : EIATTR_KPARAM_INFO
	.align		4
.L_7:
        /*0008*/ 	.byte	0x04, 0x17
        /*000a*/ 	.short	(.L_9 - .L_8)
.L_8:
        /*000c*/ 	.word	0x00000000
        /*0010*/ 	.short	0x0002
        /*0012*/ 	.short	0x0010
        /*0014*/ 	.byte	0x00, 0xf5, 0x21, 0x00


	//----- nvinfo : EIATTR_KPARAM_INFO
	.align		4
.L_9:
        /*0018*/ 	.byte	0x04, 0x17
        /*001a*/ 	.short	(.L_11 - .L_10)
.L_10:
        /*001c*/ 	.word	0x00000000
        /*0020*/ 	.short	0x0001
        /*0022*/ 	.short	0x0008
        /*0024*/ 	.byte	0x00, 0xf5, 0x21, 0x00


	//----- nvinfo : EIATTR_KPARAM_INFO
	.align		4
.L_11:
        /*0028*/ 	.byte	0x04, 0x17
        /*002a*/ 	.short	(.L_13 - .L_12)
.L_12:
        /*002c*/ 	.word	0x00000000
        /*0030*/ 	.short	0x0000
        /*0032*/ 	.short	0x0000
        /*0034*/ 	.byte	0x00, 0xf5, 0x21, 0x00


	//----- nvinfo : EIATTR_SPARSE_MMA_MASK
	.align		4
.L_13:
        /*0038*/ 	.byte	0x03, 0x50
        /*003a*/ 	.short	0x0000


	//----- nvinfo : EIATTR_MAXREG_COUNT
	.align		4
        /*003c*/ 	.byte	0x03, 0x1b
        /*003e*/ 	.short	0x00ff


	//----- nvinfo : EIATTR_MERCURY_ISA_VERSION
	.align		4
        /*0040*/ 	.byte	0x03, 0x5f
        /*0042*/ 	.short	0x0101


	//----- nvinfo : EIATTR_VRC_CTA_INIT_COUNT
	.align		4
        /*0044*/ 	.byte	0x02, 0x4a
	.zero		1
	.zero		1


	//----- nvinfo : EIATTR_EXIT_INSTR_OFFSETS
	.align		4
        /*0048*/ 	.byte	0x04, 0x1c
        /*004a*/ 	.short	(.L_15 - .L_14)


	//   ....[0]....
.L_14:
        /*004c*/ 	.word	0x000000b0


	//   ....[1]....
        /*0050*/ 	.word	0x00000570


	//----- nvinfo : EIATTR_CBANK_PARAM_SIZE
	.align		4
.L_15:
        /*0054*/ 	.byte	0x03, 0x19
        /*0056*/ 	.short	0x0018


	//----- nvinfo : EIATTR_PARAM_CBANK
	.align		4
        /*0058*/ 	.byte	0x04, 0x0a
        /*005a*/ 	.short	(.L_17 - .L_16)
	.align		4
.L_16:
        /*005c*/ 	.word	index@(.nv.constant0._Z6matMulPKdS0_Pd)
        /*0060*/ 	.short	0x0380
        /*0062*/ 	.short	0x0018


	//----- nvinfo : EIATTR_SW_WAR
	.align		4
.L_17:
        /*0064*/ 	.byte	0x04, 0x36
        /*0066*/ 	.short	(.L_19 - .L_18)
.L_18:
        /*0068*/ 	.word	0x00000008
.L_19:


//--------------------- .nv.callgraph             --------------------------
	.section	.nv.callgraph,"",@"SHT_CUDA_CALLGRAPH"
	.align	4
	.sectionentsize	8
	.align		4
        /*0000*/ 	.word	0x00000000
	.align		4
        /*0004*/ 	.word	0xffffffff
	.align		4
        /*0008*/ 	.word	0x00000000
	.align		4
        /*000c*/ 	.word	0xfffffffe
	.align		4
        /*0010*/ 	.word	0x00000000
	.align		4
        /*0014*/ 	.word	0xfffffffd
	.align		4
        /*0018*/ 	.word	0x00000000
	.align		4
        /*001c*/ 	.word	0xfffffffc


//--------------------- .text._Z6matMulPKdS0_Pd   --------------------------
	.section	.text._Z6matMulPKdS0_Pd,"ax",@progbits
	.align	128
        .global         _Z6matMulPKdS0_Pd
        .type           _Z6matMulPKdS0_Pd,@function
        .size           _Z6matMulPKdS0_Pd,(.L_x_2 - _Z6matMulPKdS0_Pd)
        .other          _Z6matMulPKdS0_Pd,@"STO_CUDA_ENTRY STV_DEFAULT"
_Z6matMulPKdS0_Pd:
.text._Z6matMulPKdS0_Pd:
[----:B------:R-:W-:Y:S01]  /*0000*/  LDC R1, c[0x0][0x37c] ;  /* 0x0000df00ff017b82 */ /* 0x000fe20000000800 */
[----:B------:R-:W0:Y:S07]  /*0010*/  S2R R3, SR_TID.X ;  /* 0x0000000000037919 */ /* 0x000e2e0000002100 */
[----:B------:R-:W1:Y:S01]  /*0020*/  LDC R19, c[0x0][0x364] ;  /* 0x0000d900ff137b82 */ /* 0x000e620000000800 */
[----:B------:R-:W1:Y:S07]  /*0030*/  S2R R2, SR_TID.Y ;  /* 0x0000000000027919 */ /* 0x000e6e0000002200 */
[----:B------:R-:W0:Y:S08]  /*0040*/  S2UR UR5, SR_CTAID.X ;  /* 0x00000000000579c3 */ /* 0x000e300000002500 */
[----:B------:R-:W0:Y:S08]  /*0050*/  LDC R0, c[0x0][0x360] ;  /* 0x0000d800ff007b82 */ /* 0x000e300000000800 */
[----:B------:R-:W1:Y:S01]  /*0060*/  S2UR UR4, SR_CTAID.Y ;  /* 0x00000000000479c3 */ /* 0x000e620000002600 */
[----:B0-----:R-:W-:-:S05]  /*0070*/  IMAD R0, R0, UR5, R3 ;  /* 0x0000000500007c24 */ /* 0x001fca000f8e0203 */
[----:B------:R-:W-:Y:S01]  /*0080*/  ISETP.GT.AND P0, PT, R0, 0x3ff, PT ;  /* 0x000003ff0000780c */ /* 0x000fe20003f04270 */
[----:B-1----:R-:W-:-:S05]  /*0090*/  IMAD R19, R19, UR4, R2 ;  /* 0x0000000413137c24 */ /* 0x002fca000f8e0202 */
[----:B------:R-:W-:-:S13]  /*00a0*/  ISETP.GT.U32.OR P0, PT, R19, 0x3ff, P0 ;  /* 0x000003ff1300780c */ /* 0x000fda0000704470 */
[----:B------:R-:W-:Y:S05]  /*00b0*/  @P0 EXIT ;  /* 0x000000000000094d */ /* 0x000fea0003800000 */
[----:B------:R-:W0:Y:S01]  /*00c0*/  LDC.64 R2, c[0x0][0x380] ;  /* 0x0000e000ff027b82 */ /* 0x000e220000000a00 */
[----:B------:R-:W1:Y:S01]  /*00d0*/  LDCU.64 UR6, c[0x0][0x388] ;  /* 0x00007100ff0677ac */ /* 0x000e620008000a00 */
[----:B------:R-:W-:Y:S01]  /*00e0*/  IMAD.SHL.U32 R19, R19, 0x400, RZ ;  /* 0x0000040013137824 */ /* 0x000fe200078e00ff */
[----:B------:R-:W-:Y:S02]  /*00f0*/  MOV R18, R0 ;  /* 0x0000000000127202 */ /* 0x000fe40000000f00 */
[----:B------:R-:W-:Y:S01]  /*0100*/  CS2R R8, SRZ ;  /* 0x0000000000087805 */ /* 0x000fe2000001ff00 */
[----:B------:R-:W2:Y:S01]  /*0110*/  LDCU.64 UR8, c[0x0][0x358] ;  /* 0x00006b00ff0877ac */ /* 0x000ea20008000a00 */
[----:B------:R-:W-:Y:S01]  /*0120*/  UMOV UR4, URZ ;  /* 0x000000ff00047c82 */ /* 0x000fe20008000000 */
[----:B-1----:R-:W-:-:S04]  /*0130*/  UIADD3 UR5, UP0, UPT, UR6, 0x10000, URZ ;  /* 0x0001000006057890 */ /* 0x002fc8000ff1e0ff */
[----:B------:R-:W-:Y:S01]  /*0140*/  UIADD3.X UR6, UPT, UPT, URZ, UR7, URZ, UP0, !UPT ;  /* 0x00000007ff067290 */ /* 0x000fe200087fe4ff */
[----:B0-----:R-:W-:-:S03]  /*0150*/  IMAD.WIDE.U32 R2, R19, 0x8, R2 ;  /* 0x0000000813027825 */ /* 0x001fc600078e0002 */
[----:B------:R-:W-:-:S05]  /*0160*/  IADD3 R10, P0, PT, R2, 0x40, RZ ;  /* 0x00000040020a7810 */ /* 0x000fca0007f1e0ff */
[----:B--2---:R-:W-:-:S08]  /*0170*/  IMAD.X R11, RZ, RZ, R3, P0 ;  /* 0x000000ffff0b7224 */ /* 0x004fd000000e0603 */
.L_x_0:
[----:B------:R-:W-:Y:S01]  /*0180*/  MOV R7, UR6 ;  /* 0x0000000600077c02 */ /* 0x000fe20008000f00 */
[----:B------:R-:W-:Y:S01]  /*0190*/  IMAD.U32 R6, RZ, RZ, UR5 ;  /* 0x00000005ff067e24 */ /* 0x000fe2000f8e00ff */
[----:B------:R-:W-:Y:S01]  /*01a0*/  MOV R5, R11 ;  /* 0x0000000b00057202 */ /* 0x000fe20000000f00 */
[----:B------:R-:W-:Y:S02]  /*01b0*/  IMAD.MOV.U32 R4, RZ, RZ, R10 ;  /* 0x000000ffff047224 */ /* 0x000fe400078e000a */
[----:B------:R-:W-:-:S03]  /*01c0*/  IMAD.WIDE R6, R18, 0x8, R6 ;  /* 0x0000000812067825 */ /* 0x000fc600078e0206 */
[----:B------:R-:W2:Y:S04]  /*01d0*/  LDG.E.64 R10, desc[UR8][R4.64+-0x40] ;  /* 0xffffc008040a7981 */ /* 0x000ea8000c1e1b00 */
[----:B------:R-:W2:Y:S04]  /*01e0*/  LDG.E.64 R24, desc[UR8][R6.64+-0x10000] ;  /* 0xff00000806187981 */ /* 0x000ea8000c1e1b00 */
[----:B------:R-:W3:Y:S04]  /*01f0*/  LDG.E.64 R2, desc[UR8][R4.64+-0x38] ;  /* 0xffffc80804027981 */ /* 0x000ee8000c1e1b00 */
[----:B------:R-:W3:Y:S04]  /*0200*/  LDG.E.64 R12, desc[UR8][R6.64+-0xe000] ;  /* 0xff200008060c7981 */ /* 0x000ee8000c1e1b00 */
[----:B------:R-:W4:Y:S04]  /*0210*/  LDG.E.64 R20, desc[UR8][R4.64+-0x30] ;  /* 0xffffd00804147981 */ /* 0x000f28000c1e1b00 */
[----:B------:R-:W4:Y:S04]  /*0220*/  LDG.E.64 R22, desc[UR8][R6.64+-0xc000] ;  /* 0xff40000806167981 */ /* 0x000f28000c1e1b00 */
[----:B------:R-:W5:Y:S04]  /*0230*/  LDG.E.64 R14, desc[UR8][R4.64+-0x28] ;  /* 0xffffd808040e7981 */ /* 0x000f68000c1e1b00 */
[----:B------:R-:W5:Y:S01]  /*0240*/  LDG.E.64 R16, desc[UR8][R6.64+-0xa000] ;  /* 0xff60000806107981 */ /* 0x000f62000c1e1b00 */
[----:B--2---:R-:W-:-:S03]  /*0250*/  DFMA R24, R10, R24, R8 ;  /* 0x000000180a18722b */ /* 0x004fc60000000008 */
[----:B------:R-:W2:Y:S04]  /*0260*/  LDG.E.64 R8, desc[UR8][R4.64+-0x20] ;  /* 0xffffe00804087981 */ /* 0x000ea8000c1e1b00 */
[----:B------:R-:W2:Y:S01]  /*0270*/  LDG.E.64 R10, desc[UR8][R6.64+-0x8000] ;  /* 0xff800008060a7981 */ /* 0x000ea2000c1e1b00 */
[----:B---3--:R-:W-:-:S03]  /*0280*/  DFMA R24, R2, R12, R24 ;  /* 0x0000000c0218722b */ /* 0x008fc60000000018 */
[----:B------:R-:W3:Y:S04]  /*0290*/  LDG.E.64 R2, desc[UR8][R4.64+-0x18] ;  /* 0xffffe80804027981 */ /* 0x000ee8000c1e1b00 */
[----:B------:R-:W3:Y:S01]  /*02a0*/  LDG.E.64 R12, desc[UR8][R6.64+-0x6000] ;  /* 0xffa00008060c7981 */ /* 0x000ee2000c1e1b00 */
[----:B----4-:R-:W-:-:S03]  /*02b0*/  DFMA R24, R20, R22, R24 ;  /* 0x000000161418722b */ /* 0x010fc60000000018 */
[----:B------:R-:W4:Y:S04]  /*02c0*/  LDG.E.64 R20, desc[UR8][R4.64+-0x10] ;  /* 0xfffff00804147981 */ /* 0x000f28000c1e1b00 */
[----:B------:R-:W4:Y:S01]  /*02d0*/  LDG.E.64 R22, desc[UR8][R6.64+-0x4000] ;  /* 0xffc0000806167981 */ /* 0x000f22000c1e1b00 */
[----:B-----5:R-:W-:-:S03]  /*02e0*/  DFMA R24, R14, R16, R24 ;  /* 0x000000100e18722b */ /* 0x020fc60000000018 */
        /* <DEDUP_REMOVED lines=26> */
[----:B------:R-:W-:Y:S01]  /*0490*/  UIADD3 UR4, UPT, UPT, UR4, 0x10, URZ ;  /* 0x0000001004047890 */ /* 0x000fe2000fffe0ff */
[----:B------:R-:W-:-:S03]  /*04a0*/  IADD3 R18, PT, PT, R18, 0x4000, RZ ;  /* 0x0000400012127810 */ /* 0x000fc60007ffe0ff */
[----:B------:R-:W-:Y:S01]  /*04b0*/  UISETP.NE.AND UP0, UPT, UR4, 0x400, UPT ;  /* 0x000004000400788c */ /* 0x000fe2000bf05270 */
[----:B--2---:R-:W-:Y:S01]  /*04c0*/  DFMA R8, R10, R8, R24 ;  /* 0x000000080a08722b */ /* 0x004fe20000000018 */
[----:B------:R-:W-:-:S05]  /*04d0*/  IADD3 R10, P0, PT, R4, 0x80, RZ ;  /* 0x00000080040a7810 */ /* 0x000fca0007f1e0ff */
[----:B------:R-:W-:Y:S02]  /*04e0*/  IMAD.X R11, RZ, RZ, R5, P0 ;  /* 0x000000ffff0b7224 */ /* 0x000fe400000e0605 */
[----:B---3--:R-:W-:-:S08]  /*04f0*/  DFMA R2, R2, R12, R8 ;  /* 0x0000000c0202722b */ /* 0x008fd00000000008 */
[----:B----4-:R-:W-:-:S08]  /*0500*/  DFMA R2, R20, R22, R2 ;  /* 0x000000161402722b */ /* 0x010fd00000000002 */
[----:B-----5:R-:W-:Y:S01]  /*0510*/  DFMA R8, R14, R16, R2 ;  /* 0x000000100e08722b */ /* 0x020fe20000000002 */
[----:B------:R-:W-:Y:S10]  /*0520*/  BRA.U UP0, `(.L_x_0) ;  /* 0xfffffffd00147547 */ /* 0x000ff4000b83ffff */
[----:B------:R-:W0:Y:S01]  /*0530*/  LDC.64 R2, c[0x0][0x390] ;  /* 0x0000e400ff027b82 */ /* 0x000e220000000a00 */
[----:B------:R-:W-:-:S05]  /*0540*/  IADD3 R19, PT, PT, R0, R19, RZ ;  /* 0x0000001300137210 */ /* 0x000fca0007ffe0ff */
[----:B0-----:R-:W-:-:S05]  /*0550*/  IMAD.WIDE R2, R19, 0x8, R2 ;  /* 0x0000000813027825 */ /* 0x001fca00078e0202 */
[----:B------:R-:W-:Y:S01]  /*0560*/  STG.E.64 desc[UR8][R2.64], R8 ;  /* 0x0000000802007986 */ /* 0x000fe2000c101b08 */
[----:B------:R-:W-:Y:S05]  /*0570*/  EXIT ;  /* 0x000000000000794d */ /* 0x000fea0003800000 */
.L_x_1:
[----:B------:R-:W-:-:S00]  /*0580*/  BRA `(.L_x_1) ;  /* 0xfffffffc00fc7947 */ /* 0x000fc0000383ffff */
[----:B------:R-:W-:-:S00]  /*0590*/  NOP ;  /* 0x0000000000007918 */ /* 0x000fc00000000000 */
        /* <DEDUP_REMOVED lines=14> */
.L_x_2:


//--------------------- .nv.shared.reserved.0     --------------------------
	.section	.nv.shared.reserved.0,"aw",@nobits
	.weak		__nv_reservedSMEM_offset_0_alias
	.size		__nv_reservedSMEM_offset_0_alias, 0, 64
	.other		__nv_reservedSMEM_offset_0_alias,@"STO_CUDA_RESERVED_SHARED STV_DEFAULT"
__nv_reservedSMEM_offset_0_alias:
	.zero		0
	.zero		64


//--------------------- .nv.constant0._Z6matMulPKdS0_Pd --------------------------
	.section	.nv.constant0._Z6matMulPKdS0_Pd,"a",@progbits
	.sectionflags	@""
	.align	4
.nv.constant0._Z6matMulPKdS0_Pd:
	.zero		920


//--------------------- SYMBOLS --------------------------

	.type		.nv.reservedSmem.offset0,@object
	.size		.nv.reservedSmem.offset0,0x4
